//
// Generated by NVIDIA NVVM Compiler
//
// Compiler Build ID: CL-28845127
// Cuda compilation tools, release 11.0, V11.0.221
// Based on LLVM 3.4svn
//

.version 7.0
.target sm_52
.address_size 64

	// .weak	_ZN3cub11EmptyKernelIvEEvv
.global .align 1 .b8 __nv_static_56__43_tmpxft_000058a9_00000000_21_qsketch_cpp1_ii_df7ffe06__ZN65_INTERNAL_43_tmpxft_000058a9_00000000_21_qsketch_cpp1_ii_df7ffe066thrust6system6detail10sequential3seqE[1];
.global .align 1 .b8 __nv_static_56__43_tmpxft_000058a9_00000000_21_qsketch_cpp1_ii_df7ffe06__ZN65_INTERNAL_43_tmpxft_000058a9_00000000_21_qsketch_cpp1_ii_df7ffe066thrust6system3cpp3parE[1];
.global .align 1 .b8 __nv_static_56__43_tmpxft_000058a9_00000000_21_qsketch_cpp1_ii_df7ffe06__ZN65_INTERNAL_43_tmpxft_000058a9_00000000_21_qsketch_cpp1_ii_df7ffe066thrust8cuda_cub3parE[1];
.global .align 1 .b8 __nv_static_56__43_tmpxft_000058a9_00000000_21_qsketch_cpp1_ii_df7ffe06__ZN65_INTERNAL_43_tmpxft_000058a9_00000000_21_qsketch_cpp1_ii_df7ffe066thrust12placeholders2_1E[1];
.global .align 1 .b8 __nv_static_56__43_tmpxft_000058a9_00000000_21_qsketch_cpp1_ii_df7ffe06__ZN65_INTERNAL_43_tmpxft_000058a9_00000000_21_qsketch_cpp1_ii_df7ffe066thrust12placeholders2_2E[1];
.global .align 1 .b8 __nv_static_56__43_tmpxft_000058a9_00000000_21_qsketch_cpp1_ii_df7ffe06__ZN65_INTERNAL_43_tmpxft_000058a9_00000000_21_qsketch_cpp1_ii_df7ffe066thrust12placeholders2_3E[1];
.global .align 1 .b8 __nv_static_56__43_tmpxft_000058a9_00000000_21_qsketch_cpp1_ii_df7ffe06__ZN65_INTERNAL_43_tmpxft_000058a9_00000000_21_qsketch_cpp1_ii_df7ffe066thrust12placeholders2_4E[1];
.global .align 1 .b8 __nv_static_56__43_tmpxft_000058a9_00000000_21_qsketch_cpp1_ii_df7ffe06__ZN65_INTERNAL_43_tmpxft_000058a9_00000000_21_qsketch_cpp1_ii_df7ffe066thrust12placeholders2_5E[1];
.global .align 1 .b8 __nv_static_56__43_tmpxft_000058a9_00000000_21_qsketch_cpp1_ii_df7ffe06__ZN65_INTERNAL_43_tmpxft_000058a9_00000000_21_qsketch_cpp1_ii_df7ffe066thrust12placeholders2_6E[1];
.global .align 1 .b8 __nv_static_56__43_tmpxft_000058a9_00000000_21_qsketch_cpp1_ii_df7ffe06__ZN65_INTERNAL_43_tmpxft_000058a9_00000000_21_qsketch_cpp1_ii_df7ffe066thrust12placeholders2_7E[1];
.global .align 1 .b8 __nv_static_56__43_tmpxft_000058a9_00000000_21_qsketch_cpp1_ii_df7ffe06__ZN65_INTERNAL_43_tmpxft_000058a9_00000000_21_qsketch_cpp1_ii_df7ffe066thrust12placeholders2_8E[1];
.global .align 1 .b8 __nv_static_56__43_tmpxft_000058a9_00000000_21_qsketch_cpp1_ii_df7ffe06__ZN65_INTERNAL_43_tmpxft_000058a9_00000000_21_qsketch_cpp1_ii_df7ffe066thrust12placeholders2_9E[1];
.global .align 1 .b8 __nv_static_56__43_tmpxft_000058a9_00000000_21_qsketch_cpp1_ii_df7ffe06__ZN65_INTERNAL_43_tmpxft_000058a9_00000000_21_qsketch_cpp1_ii_df7ffe066thrust12placeholders3_10E[1];
.global .align 1 .b8 __nv_static_56__43_tmpxft_000058a9_00000000_21_qsketch_cpp1_ii_df7ffe06__ZN65_INTERNAL_43_tmpxft_000058a9_00000000_21_qsketch_cpp1_ii_df7ffe066thrust3seqE[1];
.global .align 1 .b8 __nv_static_56__43_tmpxft_000058a9_00000000_21_qsketch_cpp1_ii_df7ffe06__ZN65_INTERNAL_43_tmpxft_000058a9_00000000_21_qsketch_cpp1_ii_df7ffe066thrust6deviceE[1];

.weak .entry _ZN3cub11EmptyKernelIvEEvv(

)
{



	ret;
}




// ===== COMPILED SASS (sm_100) =====

	.target	sm_100

	.elftype	@"ET_EXEC"


//--------------------- .note.nv.tkinfo           --------------------------
	.section	.note.nv.tkinfo,"",@"SHT_NOTE"
	.sectionflags	@"SHF_NOTE_NV_TKINFO"
	.tkinfo
        /*0018*/ 	.word	0x00000002
        /*0030*/ 	.string	""
        /*0030*/ 	.string	"ptxas"
        /*0030*/ 	.string	"Cuda compilation tools, release 13.0, V13.0.88"
        /*0030*/ 	.string	"Build cuda_13.0.r13.0/compiler.36424714_0"
        /*0030*/ 	.string	"-arch sm_100 "



//--------------------- .note.nv.cuinfo           --------------------------
	.section	.note.nv.cuinfo,"",@"SHT_NOTE"
	.sectionflags	@"SHF_NOTE_NV_CUINFO"
        /*0018*/ 	.short	0x0002
        /*001a*/ 	.short	0x0034
        /*001c*/ 	.short	0x0082
	.zero		2


//--------------------- .nv.info                  --------------------------
	.section	.nv.info,"",@"SHT_CUDA_INFO"
	.align	4


	//----- nvinfo : EIATTR_REGCOUNT
	.align		4
        /*0000*/ 	.byte	0x04, 0x2f
        /*0002*/ 	.short	(.L_16 - .L_15)
	.align		4
.L_15:
        /*0004*/ 	.word	index@(_ZN3cub11EmptyKernelIvEEvv)
        /*0008*/ 	.word	0x00000004


	//----- nvinfo : EIATTR_FRAME_SIZE
	.align		4
.L_16:
        /*000c*/ 	.byte	0x04, 0x11
        /*000e*/ 	.short	(.L_18 - .L_17)
	.align		4
.L_17:
        /*0010*/ 	.word	index@(_ZN3cub11EmptyKernelIvEEvv)
        /*0014*/ 	.word	0x00000000


	//----- nvinfo : EIATTR_MIN_STACK_SIZE
	.align		4
.L_18:
        /*0018*/ 	.byte	0x04, 0x12
        /*001a*/ 	.short	(.L_20 - .L_19)
	.align		4
.L_19:
        /*001c*/ 	.word	index@(_ZN3cub11EmptyKernelIvEEvv)
        /*0020*/ 	.word	0x00000000
.L_20:


//--------------------- .nv.compat                --------------------------
	.section	.nv.compat,"",@"SHT_CUDA_COMPAT_INFO"
	.align	4
        /*0000*/ 	.byte	0x02, 0x09, 0x00, 0x00, 0x02, 0x02, 0x01, 0x00, 0x02, 0x05, 0x05, 0x00, 0x03, 0x07, 0x01, 0x01
        /*0010*/ 	.byte	0x02, 0x03, 0x00, 0x00, 0x02, 0x06, 0x01, 0x00, 0x04, 0x0b, 0x08, 0x00, 0x09, 0x00, 0x00, 0x00
        /*0020*/ 	.byte	0x00, 0x00, 0x00, 0x00


//--------------------- .nv.info._ZN3cub11EmptyKernelIvEEvv --------------------------
	.section	.nv.info._ZN3cub11EmptyKernelIvEEvv,"",@"SHT_CUDA_INFO"
	.sectionflags	@""
	.align	4


	//----- nvinfo : EIATTR_CUDA_API_VERSION
	.align		4
        /*0000*/ 	.byte	0x04, 0x37
        /*0002*/ 	.short	(.L_22 - .L_21)
.L_21:
        /*0004*/ 	.word	0x00000082


	//----- nvinfo : EIATTR_SPARSE_MMA_MASK
	.align		4
.L_22:
        /*0008*/ 	.byte	0x03, 0x50
        /*000a*/ 	.short	0x0000


	//----- nvinfo : EIATTR_MAXREG_COUNT
	.align		4
        /*000c*/ 	.byte	0x03, 0x1b
        /*000e*/ 	.short	0x00ff


	//----- nvinfo : EIATTR_MERCURY_ISA_VERSION
	.align		4
        /*0010*/ 	.byte	0x03, 0x5f
        /*0012*/ 	.short	0x0101


	//----- nvinfo : EIATTR_VRC_CTA_INIT_COUNT
	.align		4
        /*0014*/ 	.byte	0x02, 0x4a
	.zero		1
	.zero		1


	//----- nvinfo : EIATTR_EXIT_INSTR_OFFSETS
	.align		4
        /*0018*/ 	.byte	0x04, 0x1c
        /*001a*/ 	.short	(.L_24 - .L_23)


	//   ....[0]....
.L_23:
        /*001c*/ 	.word	0x00000010


	//----- nvinfo : EIATTR_SW_WAR
	.align		4
.L_24:
        /*0020*/ 	.byte	0x04, 0x36
        /*0022*/ 	.short	(.L_26 - .L_25)
.L_25:
        /*0024*/ 	.word	0x00000008
.L_26:


//--------------------- .nv.callgraph             --------------------------
	.section	.nv.callgraph,"",@"SHT_CUDA_CALLGRAPH"
	.align	4
	.sectionentsize	8
	.align		4
        /*0000*/ 	.word	0x00000000
	.align		4
        /*0004*/ 	.word	0xffffffff
	.align		4
        /*0008*/ 	.word	0x00000000
	.align		4
        /*000c*/ 	.word	0xfffffffe
	.align		4
        /*0010*/ 	.word	0x00000000
	.align		4
        /*0014*/ 	.word	0xfffffffd
	.align		4
        /*0018*/ 	.word	0x00000000
	.align		4
        /*001c*/ 	.word	0xfffffffc


//--------------------- .nv.constant4             --------------------------
	.section	.nv.constant4,"a",@progbits
	.align	8
	.align		8
.nv.constant4:
        /*0000*/ 	.dword	__nv_static_56__43_tmpxft_000058a9_00000000_21_qsketch_cpp1_ii_df7ffe06__ZN65_INTERNAL_43_tmpxft_000058a9_00000000_21_qsketch_cpp1_ii_df7ffe066thrust6system6detail10sequential3seqE
	.align		8
        /*0008*/ 	.dword	__nv_static_56__43_tmpxft_000058a9_00000000_21_qsketch_cpp1_ii_df7ffe06__ZN65_INTERNAL_43_tmpxft_000058a9_00000000_21_qsketch_cpp1_ii_df7ffe066thrust6system3cpp3parE
	.align		8
        /*0010*/ 	.dword	__nv_static_56__43_tmpxft_000058a9_00000000_21_qsketch_cpp1_ii_df7ffe06__ZN65_INTERNAL_43_tmpxft_000058a9_00000000_21_qsketch_cpp1_ii_df7ffe066thrust8cuda_cub3parE
	.align		8
        /*0018*/ 	.dword	__nv_static_56__43_tmpxft_000058a9_00000000_21_qsketch_cpp1_ii_df7ffe06__ZN65_INTERNAL_43_tmpxft_000058a9_00000000_21_qsketch_cpp1_ii_df7ffe066thrust12placeholders2_1E
	.align		8
        /*0020*/ 	.dword	__nv_static_56__43_tmpxft_000058a9_00000000_21_qsketch_cpp1_ii_df7ffe06__ZN65_INTERNAL_43_tmpxft_000058a9_00000000_21_qsketch_cpp1_ii_df7ffe066thrust12placeholders2_2E
	.align		8
        /*0028*/ 	.dword	__nv_static_56__43_tmpxft_000058a9_00000000_21_qsketch_cpp1_ii_df7ffe06__ZN65_INTERNAL_43_tmpxft_000058a9_00000000_21_qsketch_cpp1_ii_df7ffe066thrust12placeholders2_3E
	.align		8
        /*0030*/ 	.dword	__nv_static_56__43_tmpxft_000058a9_00000000_21_qsketch_cpp1_ii_df7ffe06__ZN65_INTERNAL_43_tmpxft_000058a9_00000000_21_qsketch_cpp1_ii_df7ffe066thrust12placeholders2_4E
	.align		8
        /*0038*/ 	.dword	__nv_static_56__43_tmpxft_000058a9_00000000_21_qsketch_cpp1_ii_df7ffe06__ZN65_INTERNAL_43_tmpxft_000058a9_00000000_21_qsketch_cpp1_ii_df7ffe066thrust12placeholders2_5E
	.align		8
        /*0040*/ 	.dword	__nv_static_56__43_tmpxft_000058a9_00000000_21_qsketch_cpp1_ii_df7ffe06__ZN65_INTERNAL_43_tmpxft_000058a9_00000000_21_qsketch_cpp1_ii_df7ffe066thrust12placeholders2_6E
	.align		8
        /*0048*/ 	.dword	__nv_static_56__43_tmpxft_000058a9_00000000_21_qsketch_cpp1_ii_df7ffe06__ZN65_INTERNAL_43_tmpxft_000058a9_00000000_21_qsketch_cpp1_ii_df7ffe066thrust12placeholders2_7E
	.align		8
        /*0050*/ 	.dword	__nv_static_56__43_tmpxft_000058a9_00000000_21_qsketch_cpp1_ii_df7ffe06__ZN65_INTERNAL_43_tmpxft_000058a9_00000000_21_qsketch_cpp1_ii_df7ffe066thrust12placeholders2_8E
	.align		8
        /*0058*/ 	.dword	__nv_static_56__43_tmpxft_000058a9_00000000_21_qsketch_cpp1_ii_df7ffe06__ZN65_INTERNAL_43_tmpxft_000058a9_00000000_21_qsketch_cpp1_ii_df7ffe066thrust12placeholders2_9E
	.align		8
        /*0060*/ 	.dword	__nv_static_56__43_tmpxft_000058a9_00000000_21_qsketch_cpp1_ii_df7ffe06__ZN65_INTERNAL_43_tmpxft_000058a9_00000000_21_qsketch_cpp1_ii_df7ffe066thrust12placeholders3_10E
	.align		8
        /*0068*/ 	.dword	__nv_static_56__43_tmpxft_000058a9_00000000_21_qsketch_cpp1_ii_df7ffe06__ZN65_INTERNAL_43_tmpxft_000058a9_00000000_21_qsketch_cpp1_ii_df7ffe066thrust3seqE
	.align		8
        /*0070*/ 	.dword	__nv_static_56__43_tmpxft_000058a9_00000000_21_qsketch_cpp1_ii_df7ffe06__ZN65_INTERNAL_43_tmpxft_000058a9_00000000_21_qsketch_cpp1_ii_df7ffe066thrust6deviceE


//--------------------- .text._ZN3cub11EmptyKernelIvEEvv --------------------------
	.section	.text._ZN3cub11EmptyKernelIvEEvv,"ax",@progbits
	.align	128
.text._ZN3cub11EmptyKernelIvEEvv:
        .weak           _ZN3cub11EmptyKernelIvEEvv
        .type           _ZN3cub11EmptyKernelIvEEvv,@function
        .size           _ZN3cub11EmptyKernelIvEEvv,(.L_x_1 - _ZN3cub11EmptyKernelIvEEvv)
        .other          _ZN3cub11EmptyKernelIvEEvv,@"STO_CUDA_ENTRY STV_DEFAULT"
_ZN3cub11EmptyKernelIvEEvv:
[----:B------:R-:W-:Y:S01]  /*0000*/  LDC R1, c[0x0][0x37c] ;  /* 0x0000df00ff017b82 */ /* 0x000fe20000000800 */
[----:B------:R-:W-:Y:S05]  /*0010*/  EXIT ;  /* 0x000000000000794d */ /* 0x000fea0003800000 */
.L_x_0:
[----:B------:R-:W-:-:S00]  /*0020*/  BRA `(.L_x_0) ;  /* 0xfffffffc00fc7947 */ /* 0x000fc0000383ffff */
[----:B------:R-:W-:-:S00]  /*0030*/  NOP ;  /* 0x0000000000007918 */ /* 0x000fc00000000000 */
        /* <DEDUP_REMOVED lines=12> */
.L_x_1:


//--------------------- .nv.shared.reserved.0     --------------------------
	.section	.nv.shared.reserved.0,"aw",@nobits
	.weak		__nv_reservedSMEM_offset_0_alias
	.size		__nv_reservedSMEM_offset_0_alias, 0, 64
	.other		__nv_reservedSMEM_offset_0_alias,@"STO_CUDA_RESERVED_SHARED STV_DEFAULT"
__nv_reservedSMEM_offset_0_alias:
	.zero		0
	.zero		64


//--------------------- .nv.global                --------------------------
	.section	.nv.global,"aw",@nobits
.nv.global:
	.type		__nv_static_56__43_tmpxft_000058a9_00000000_21_qsketch_cpp1_ii_df7ffe06__ZN65_INTERNAL_43_tmpxft_000058a9_00000000_21_qsketch_cpp1_ii_df7ffe066thrust12placeholders2_8E,@object
	.size		__nv_static_56__43_tmpxft_000058a9_00000000_21_qsketch_cpp1_ii_df7ffe06__ZN65_INTERNAL_43_tmpxft_000058a9_00000000_21_qsketch_cpp1_ii_df7ffe066thrust12placeholders2_8E,(__nv_static_56__43_tmpxft_000058a9_00000000_21_qsketch_cpp1_ii_df7ffe06__ZN65_INTERNAL_43_tmpxft_000058a9_00000000_21_qsketch_cpp1_ii_df7ffe066thrust8cuda_cub3parE - __nv_static_56__43_tmpxft_000058a9_00000000_21_qsketch_cpp1_ii_df7ffe06__ZN65_INTERNAL_43_tmpxft_000058a9_00000000_21_qsketch_cpp1_ii_df7ffe066thrust12placeholders2_8E)
__nv_static_56__43_tmpxft_000058a9_00000000_21_qsketch_cpp1_ii_df7ffe06__ZN65_INTERNAL_43_tmpxft_000058a9_00000000_21_qsketch_cpp1_ii_df7ffe066thrust12placeholders2_8E:
	.zero		1
	.type		__nv_static_56__43_tmpxft_000058a9_00000000_21_qsketch_cpp1_ii_df7ffe06__ZN65_INTERNAL_43_tmpxft_000058a9_00000000_21_qsketch_cpp1_ii_df7ffe066thrust8cuda_cub3parE,@object
	.size		__nv_static_56__43_tmpxft_000058a9_00000000_21_qsketch_cpp1_ii_df7ffe06__ZN65_INTERNAL_43_tmpxft_000058a9_00000000_21_qsketch_cpp1_ii_df7ffe066thrust8cuda_cub3parE,(__nv_static_56__43_tmpxft_000058a9_00000000_21_qsketch_cpp1_ii_df7ffe06__ZN65_INTERNAL_43_tmpxft_000058a9_00000000_21_qsketch_cpp1_ii_df7ffe066thrust6deviceE - __nv_static_56__43_tmpxft_000058a9_00000000_21_qsketch_cpp1_ii_df7ffe06__ZN65_INTERNAL_43_tmpxft_000058a9_00000000_21_qsketch_cpp1_ii_df7ffe066thrust8cuda_cub3parE)
__nv_static_56__43_tmpxft_000058a9_00000000_21_qsketch_cpp1_ii_df7ffe06__ZN65_INTERNAL_43_tmpxft_000058a9_00000000_21_qsketch_cpp1_ii_df7ffe066thrust8cuda_cub3parE:
	.zero		1
	.type		__nv_static_56__43_tmpxft_000058a9_00000000_21_qsketch_cpp1_ii_df7ffe06__ZN65_INTERNAL_43_tmpxft_000058a9_00000000_21_qsketch_cpp1_ii_df7ffe066thrust6deviceE,@object
	.size		__nv_static_56__43_tmpxft_000058a9_00000000_21_qsketch_cpp1_ii_df7ffe06__ZN65_INTERNAL_43_tmpxft_000058a9_00000000_21_qsketch_cpp1_ii_df7ffe066thrust6deviceE,(__nv_static_56__43_tmpxft_000058a9_00000000_21_qsketch_cpp1_ii_df7ffe06__ZN65_INTERNAL_43_tmpxft_000058a9_00000000_21_qsketch_cpp1_ii_df7ffe066thrust12placeholders2_4E - __nv_static_56__43_tmpxft_000058a9_00000000_21_qsketch_cpp1_ii_df7ffe06__ZN65_INTERNAL_43_tmpxft_000058a9_00000000_21_qsketch_cpp1_ii_df7ffe066thrust6deviceE)
__nv_static_56__43_tmpxft_000058a9_00000000_21_qsketch_cpp1_ii_df7ffe06__ZN65_INTERNAL_43_tmpxft_000058a9_00000000_21_qsketch_cpp1_ii_df7ffe066thrust6deviceE:
	.zero		1
	.type		__nv_static_56__43_tmpxft_000058a9_00000000_21_qsketch_cpp1_ii_df7ffe06__ZN65_INTERNAL_43_tmpxft_000058a9_00000000_21_qsketch_cpp1_ii_df7ffe066thrust12placeholders2_4E,@object
	.size		__nv_static_56__43_tmpxft_000058a9_00000000_21_qsketch_cpp1_ii_df7ffe06__ZN65_INTERNAL_43_tmpxft_000058a9_00000000_21_qsketch_cpp1_ii_df7ffe066thrust12placeholders2_4E,(__nv_static_56__43_tmpxft_000058a9_00000000_21_qsketch_cpp1_ii_df7ffe06__ZN65_INTERNAL_43_tmpxft_000058a9_00000000_21_qsketch_cpp1_ii_df7ffe066thrust12placeholders2_6E - __nv_static_56__43_tmpxft_000058a9_00000000_21_qsketch_cpp1_ii_df7ffe06__ZN65_INTERNAL_43_tmpxft_000058a9_00000000_21_qsketch_cpp1_ii_df7ffe066thrust12placeholders2_4E)
__nv_static_56__43_tmpxft_000058a9_00000000_21_qsketch_cpp1_ii_df7ffe06__ZN65_INTERNAL_43_tmpxft_000058a9_00000000_21_qsketch_cpp1_ii_df7ffe066thrust12placeholders2_4E:
	.zero		1
	.type		__nv_static_56__43_tmpxft_000058a9_00000000_21_qsketch_cpp1_ii_df7ffe06__ZN65_INTERNAL_43_tmpxft_000058a9_00000000_21_qsketch_cpp1_ii_df7ffe066thrust12placeholders2_6E,@object
	.size		__nv_static_56__43_tmpxft_000058a9_00000000_21_qsketch_cpp1_ii_df7ffe06__ZN65_INTERNAL_43_tmpxft_000058a9_00000000_21_qsketch_cpp1_ii_df7ffe066thrust12placeholders2_6E,(__nv_static_56__43_tmpxft_000058a9_00000000_21_qsketch_cpp1_ii_df7ffe06__ZN65_INTERNAL_43_tmpxft_000058a9_00000000_21_qsketch_cpp1_ii_df7ffe066thrust6system6detail10sequential3seqE - __nv_static_56__43_tmpxft_000058a9_00000000_21_qsketch_cpp1_ii_df7ffe06__ZN65_INTERNAL_43_tmpxft_000058a9_00000000_21_qsketch_cpp1_ii_df7ffe066thrust12placeholders2_6E)
__nv_static_56__43_tmpxft_000058a9_00000000_21_qsketch_cpp1_ii_df7ffe06__ZN65_INTERNAL_43_tmpxft_000058a9_00000000_21_qsketch_cpp1_ii_df7ffe066thrust12placeholders2_6E:
	.zero		1
	.type		__nv_static_56__43_tmpxft_000058a9_00000000_21_qsketch_cpp1_ii_df7ffe06__ZN65_INTERNAL_43_tmpxft_000058a9_00000000_21_qsketch_cpp1_ii_df7ffe066thrust6system6detail10sequential3seqE,@object
	.size		__nv_static_56__43_tmpxft_000058a9_00000000_21_qsketch_cpp1_ii_df7ffe06__ZN65_INTERNAL_43_tmpxft_000058a9_00000000_21_qsketch_cpp1_ii_df7ffe066thrust6system6detail10sequential3seqE,(__nv_static_56__43_tmpxft_000058a9_00000000_21_qsketch_cpp1_ii_df7ffe06__ZN65_INTERNAL_43_tmpxft_000058a9_00000000_21_qsketch_cpp1_ii_df7ffe066thrust12placeholders3_10E - __nv_static_56__43_tmpxft_000058a9_00000000_21_qsketch_cpp1_ii_df7ffe06__ZN65_INTERNAL_43_tmpxft_000058a9_00000000_21_qsketch_cpp1_ii_df7ffe066thrust6system6detail10sequential3seqE)
__nv_static_56__43_tmpxft_000058a9_00000000_21_qsketch_cpp1_ii_df7ffe06__ZN65_INTERNAL_43_tmpxft_000058a9_00000000_21_qsketch_cpp1_ii_df7ffe066thrust6system6detail10sequential3seqE:
	.zero		1
	.type		__nv_static_56__43_tmpxft_000058a9_00000000_21_qsketch_cpp1_ii_df7ffe06__ZN65_INTERNAL_43_tmpxft_000058a9_00000000_21_qsketch_cpp1_ii_df7ffe066thrust12placeholders3_10E,@object
	.size		__nv_static_56__43_tmpxft_000058a9_00000000_21_qsketch_cpp1_ii_df7ffe06__ZN65_INTERNAL_43_tmpxft_000058a9_00000000_21_qsketch_cpp1_ii_df7ffe066thrust12placeholders3_10E,(__nv_static_56__43_tmpxft_000058a9_00000000_21_qsketch_cpp1_ii_df7ffe06__ZN65_INTERNAL_43_tmpxft_000058a9_00000000_21_qsketch_cpp1_ii_df7ffe066thrust12placeholders2_2E - __nv_static_56__43_tmpxft_000058a9_00000000_21_qsketch_cpp1_ii_df7ffe06__ZN65_INTERNAL_43_tmpxft_000058a9_00000000_21_qsketch_cpp1_ii_df7ffe066thrust12placeholders3_10E)
__nv_static_56__43_tmpxft_000058a9_00000000_21_qsketch_cpp1_ii_df7ffe06__ZN65_INTERNAL_43_tmpxft_000058a9_00000000_21_qsketch_cpp1_ii_df7ffe066thrust12placeholders3_10E:
	.zero		1
	.type		__nv_static_56__43_tmpxft_000058a9_00000000_21_qsketch_cpp1_ii_df7ffe06__ZN65_INTERNAL_43_tmpxft_000058a9_00000000_21_qsketch_cpp1_ii_df7ffe066thrust12placeholders2_2E,@object
	.size		__nv_static_56__43_tmpxft_000058a9_00000000_21_qsketch_cpp1_ii_df7ffe06__ZN65_INTERNAL_43_tmpxft_000058a9_00000000_21_qsketch_cpp1_ii_df7ffe066thrust12placeholders2_2E,(__nv_static_56__43_tmpxft_000058a9_00000000_21_qsketch_cpp1_ii_df7ffe06__ZN65_INTERNAL_43_tmpxft_000058a9_00000000_21_qsketch_cpp1_ii_df7ffe066thrust12placeholders2_7E - __nv_static_56__43_tmpxft_000058a9_00000000_21_qsketch_cpp1_ii_df7ffe06__ZN65_INTERNAL_43_tmpxft_000058a9_00000000_21_qsketch_cpp1_ii_df7ffe066thrust12placeholders2_2E)
__nv_static_56__43_tmpxft_000058a9_00000000_21_qsketch_cpp1_ii_df7ffe06__ZN65_INTERNAL_43_tmpxft_000058a9_00000000_21_qsketch_cpp1_ii_df7ffe066thrust12placeholders2_2E:
	.zero		1
	.type		__nv_static_56__43_tmpxft_000058a9_00000000_21_qsketch_cpp1_ii_df7ffe06__ZN65_INTERNAL_43_tmpxft_000058a9_00000000_21_qsketch_cpp1_ii_df7ffe066thrust12placeholders2_7E,@object
	.size		__nv_static_56__43_tmpxft_000058a9_00000000_21_qsketch_cpp1_ii_df7ffe06__ZN65_INTERNAL_43_tmpxft_000058a9_00000000_21_qsketch_cpp1_ii_df7ffe066thrust12placeholders2_7E,(__nv_static_56__43_tmpxft_000058a9_00000000_21_qsketch_cpp1_ii_df7ffe06__ZN65_INTERNAL_43_tmpxft_000058a9_00000000_21_qsketch_cpp1_ii_df7ffe066thrust6system3cpp3parE - __nv_static_56__43_tmpxft_000058a9_00000000_21_qsketch_cpp1_ii_df7ffe06__ZN65_INTERNAL_43_tmpxft_000058a9_00000000_21_qsketch_cpp1_ii_df7ffe066thrust12placeholders2_7E)
__nv_static_56__43_tmpxft_000058a9_00000000_21_qsketch_cpp1_ii_df7ffe06__ZN65_INTERNAL_43_tmpxft_000058a9_00000000_21_qsketch_cpp1_ii_df7ffe066thrust12placeholders2_7E:
	.zero		1
	.type		__nv_static_56__43_tmpxft_000058a9_00000000_21_qsketch_cpp1_ii_df7ffe06__ZN65_INTERNAL_43_tmpxft_000058a9_00000000_21_qsketch_cpp1_ii_df7ffe066thrust6system3cpp3parE,@object
	.size		__nv_static_56__43_tmpxft_000058a9_00000000_21_qsketch_cpp1_ii_df7ffe06__ZN65_INTERNAL_43_tmpxft_000058a9_00000000_21_qsketch_cpp1_ii_df7ffe066thrust6system3cpp3parE,(__nv_static_56__43_tmpxft_000058a9_00000000_21_qsketch_cpp1_ii_df7ffe06__ZN65_INTERNAL_43_tmpxft_000058a9_00000000_21_qsketch_cpp1_ii_df7ffe066thrust3seqE - __nv_static_56__43_tmpxft_000058a9_00000000_21_qsketch_cpp1_ii_df7ffe06__ZN65_INTERNAL_43_tmpxft_000058a9_00000000_21_qsketch_cpp1_ii_df7ffe066thrust6system3cpp3parE)
__nv_static_56__43_tmpxft_000058a9_00000000_21_qsketch_cpp1_ii_df7ffe06__ZN65_INTERNAL_43_tmpxft_000058a9_00000000_21_qsketch_cpp1_ii_df7ffe066thrust6system3cpp3parE:
	.zero		1
	.type		__nv_static_56__43_tmpxft_000058a9_00000000_21_qsketch_cpp1_ii_df7ffe06__ZN65_INTERNAL_43_tmpxft_000058a9_00000000_21_qsketch_cpp1_ii_df7ffe066thrust3seqE,@object
	.size		__nv_static_56__43_tmpxft_000058a9_00000000_21_qsketch_cpp1_ii_df7ffe06__ZN65_INTERNAL_43_tmpxft_000058a9_00000000_21_qsketch_cpp1_ii_df7ffe066thrust3seqE,(__nv_static_56__43_tmpxft_000058a9_00000000_21_qsketch_cpp1_ii_df7ffe06__ZN65_INTERNAL_43_tmpxft_000058a9_00000000_21_qsketch_cpp1_ii_df7ffe066thrust12placeholders2_3E - __nv_static_56__43_tmpxft_000058a9_00000000_21_qsketch_cpp1_ii_df7ffe06__ZN65_INTERNAL_43_tmpxft_000058a9_00000000_21_qsketch_cpp1_ii_df7ffe066thrust3seqE)
__nv_static_56__43_tmpxft_000058a9_00000000_21_qsketch_cpp1_ii_df7ffe06__ZN65_INTERNAL_43_tmpxft_000058a9_00000000_21_qsketch_cpp1_ii_df7ffe066thrust3seqE:
	.zero		1
	.type		__nv_static_56__43_tmpxft_000058a9_00000000_21_qsketch_cpp1_ii_df7ffe06__ZN65_INTERNAL_43_tmpxft_000058a9_00000000_21_qsketch_cpp1_ii_df7ffe066thrust12placeholders2_3E,@object
	.size		__nv_static_56__43_tmpxft_000058a9_00000000_21_qsketch_cpp1_ii_df7ffe06__ZN65_INTERNAL_43_tmpxft_000058a9_00000000_21_qsketch_cpp1_ii_df7ffe066thrust12placeholders2_3E,(__nv_static_56__43_tmpxft_000058a9_00000000_21_qsketch_cpp1_ii_df7ffe06__ZN65_INTERNAL_43_tmpxft_000058a9_00000000_21_qsketch_cpp1_ii_df7ffe066thrust12placeholders2_9E - __nv_static_56__43_tmpxft_000058a9_00000000_21_qsketch_cpp1_ii_df7ffe06__ZN65_INTERNAL_43_tmpxft_000058a9_00000000_21_qsketch_cpp1_ii_df7ffe066thrust12placeholders2_3E)
__nv_static_56__43_tmpxft_000058a9_00000000_21_qsketch_cpp1_ii_df7ffe06__ZN65_INTERNAL_43_tmpxft_000058a9_00000000_21_qsketch_cpp1_ii_df7ffe066thrust12placeholders2_3E:
	.zero		1
	.type		__nv_static_56__43_tmpxft_000058a9_00000000_21_qsketch_cpp1_ii_df7ffe06__ZN65_INTERNAL_43_tmpxft_000058a9_00000000_21_qsketch_cpp1_ii_df7ffe066thrust12placeholders2_9E,@object
	.size		__nv_static_56__43_tmpxft_000058a9_00000000_21_qsketch_cpp1_ii_df7ffe06__ZN65_INTERNAL_43_tmpxft_000058a9_00000000_21_qsketch_cpp1_ii_df7ffe066thrust12placeholders2_9E,(__nv_static_56__43_tmpxft_000058a9_00000000_21_qsketch_cpp1_ii_df7ffe06__ZN65_INTERNAL_43_tmpxft_000058a9_00000000_21_qsketch_cpp1_ii_df7ffe066thrust12placeholders2_1E - __nv_static_56__43_tmpxft_000058a9_00000000_21_qsketch_cpp1_ii_df7ffe06__ZN65_INTERNAL_43_tmpxft_000058a9_00000000_21_qsketch_cpp1_ii_df7ffe066thrust12placeholders2_9E)
__nv_static_56__43_tmpxft_000058a9_00000000_21_qsketch_cpp1_ii_df7ffe06__ZN65_INTERNAL_43_tmpxft_000058a9_00000000_21_qsketch_cpp1_ii_df7ffe066thrust12placeholders2_9E:
	.zero		1
	.type		__nv_static_56__43_tmpxft_000058a9_00000000_21_qsketch_cpp1_ii_df7ffe06__ZN65_INTERNAL_43_tmpxft_000058a9_00000000_21_qsketch_cpp1_ii_df7ffe066thrust12placeholders2_1E,@object
	.size		__nv_static_56__43_tmpxft_000058a9_00000000_21_qsketch_cpp1_ii_df7ffe06__ZN65_INTERNAL_43_tmpxft_000058a9_00000000_21_qsketch_cpp1_ii_df7ffe066thrust12placeholders2_1E,(__nv_static_56__43_tmpxft_000058a9_00000000_21_qsketch_cpp1_ii_df7ffe06__ZN65_INTERNAL_43_tmpxft_000058a9_00000000_21_qsketch_cpp1_ii_df7ffe066thrust12placeholders2_5E - __nv_static_56__43_tmpxft_000058a9_00000000_21_qsketch_cpp1_ii_df7ffe06__ZN65_INTERNAL_43_tmpxft_000058a9_00000000_21_qsketch_cpp1_ii_df7ffe066thrust12placeholders2_1E)
__nv_static_56__43_tmpxft_000058a9_00000000_21_qsketch_cpp1_ii_df7ffe06__ZN65_INTERNAL_43_tmpxft_000058a9_00000000_21_qsketch_cpp1_ii_df7ffe066thrust12placeholders2_1E:
	.zero		1
	.type		__nv_static_56__43_tmpxft_000058a9_00000000_21_qsketch_cpp1_ii_df7ffe06__ZN65_INTERNAL_43_tmpxft_000058a9_00000000_21_qsketch_cpp1_ii_df7ffe066thrust12placeholders2_5E,@object
	.size		__nv_static_56__43_tmpxft_000058a9_00000000_21_qsketch_cpp1_ii_df7ffe06__ZN65_INTERNAL_43_tmpxft_000058a9_00000000_21_qsketch_cpp1_ii_df7ffe066thrust12placeholders2_5E,(.L_7 - __nv_static_56__43_tmpxft_000058a9_00000000_21_qsketch_cpp1_ii_df7ffe06__ZN65_INTERNAL_43_tmpxft_000058a9_00000000_21_qsketch_cpp1_ii_df7ffe066thrust12placeholders2_5E)
__nv_static_56__43_tmpxft_000058a9_00000000_21_qsketch_cpp1_ii_df7ffe06__ZN65_INTERNAL_43_tmpxft_000058a9_00000000_21_qsketch_cpp1_ii_df7ffe066thrust12placeholders2_5E:
	.zero		1
.L_7:


//--------------------- .nv.constant0._ZN3cub11EmptyKernelIvEEvv --------------------------
	.section	.nv.constant0._ZN3cub11EmptyKernelIvEEvv,"a",@progbits
	.sectionflags	@""
	.align	4
.nv.constant0._ZN3cub11EmptyKernelIvEEvv:
	.zero		896


//--------------------- SYMBOLS --------------------------

	.type		.nv.reservedSmem.offset0,@object
	.size		.nv.reservedSmem.offset0,0x4
